	.headerflags	@"EF_CUDA_TEXMODE_UNIFIED EF_CUDA_64BIT_ADDRESS EF_CUDA_SM89 EF_CUDA_VIRTUAL_SM(EF_CUDA_SM89)"
	.elftype	@"ET_EXEC"


//--------------------- .nv.info                  --------------------------
	.section	.nv.info,"",@"SHT_CUDA_INFO"
	.align	4


	//----- nvinfo : EIATTR_REGCOUNT
	.align		4
        /*0000*/ 	.byte	0x04, 0x2f
        /*0002*/ 	.short	(.L_1 - .L_0)
	.align		4
.L_0:
        /*0004*/ 	.word	index@(triton_per_fused_add_expand_mul_neg_pow_select_sum_unsqueeze_30)
        /*0008*/ 	.word	0x00000013


	//----- nvinfo : EIATTR_FRAME_SIZE
	.align		4
.L_1:
        /*000c*/ 	.byte	0x04, 0x11
        /*000e*/ 	.short	(.L_3 - .L_2)
	.align		4
.L_2:
        /*0010*/ 	.word	index@(triton_per_fused_add_expand_mul_neg_pow_select_sum_unsqueeze_30)
        /*0014*/ 	.word	0x00000000


	//----- nvinfo : EIATTR_MIN_STACK_SIZE
	.align		4
.L_3:
        /*0018*/ 	.byte	0x04, 0x12
        /*001a*/ 	.short	(.L_5 - .L_4)
	.align		4
.L_4:
        /*001c*/ 	.word	index@(triton_per_fused_add_expand_mul_neg_pow_select_sum_unsqueeze_30)
        /*0020*/ 	.word	0x00000000
.L_5:


//--------------------- .nv.info.triton_per_fused_add_expand_mul_neg_pow_select_sum_unsqueeze_30 --------------------------
	.section	.nv.info.triton_per_fused_add_expand_mul_neg_pow_select_sum_unsqueeze_30,"",@"SHT_CUDA_INFO"
	.sectionflags	@""
	.align	4


	//----- nvinfo : EIATTR_CUDA_API_VERSION
	.align		4
        /*0000*/ 	.byte	0x04, 0x37
        /*0002*/ 	.short	(.L_7 - .L_6)
.L_6:
        /*0004*/ 	.word	0x00000080


	//----- nvinfo : EIATTR_PARAM_CBANK
	.align		4
.L_7:
        /*0008*/ 	.byte	0x04, 0x0a
        /*000a*/ 	.short	(.L_9 - .L_8)
	.align		4
.L_8:
        /*000c*/ 	.word	index@(.nv.constant0.triton_per_fused_add_expand_mul_neg_pow_select_sum_unsqueeze_30)
        /*0010*/ 	.short	0x0160
        /*0012*/ 	.short	0x0030


	//----- nvinfo : EIATTR_CBANK_PARAM_SIZE
	.align		4
.L_9:
        /*0014*/ 	.byte	0x03, 0x19
        /*0016*/ 	.short	0x0030


	//----- nvinfo : EIATTR_KPARAM_INFO
	.align		4
        /*0018*/ 	.byte	0x04, 0x17
        /*001a*/ 	.short	(.L_11 - .L_10)
.L_10:
        /*001c*/ 	.word	0x00000000
        /*0020*/ 	.short	0x0005
        /*0022*/ 	.short	0x0028
        /*0024*/ 	.byte	0x00, 0xf4, 0x21, 0x00


	//----- nvinfo : EIATTR_KPARAM_INFO
	.align		4
.L_11:
        /*0028*/ 	.byte	0x04, 0x17
        /*002a*/ 	.short	(.L_13 - .L_12)
.L_12:
        /*002c*/ 	.word	0x00000000
        /*0030*/ 	.short	0x0004
        /*0032*/ 	.short	0x0020
        /*0034*/ 	.byte	0x00, 0xf0, 0x11, 0x00


	//----- nvinfo : EIATTR_KPARAM_INFO
	.align		4
.L_13:
        /*0038*/ 	.byte	0x04, 0x17
        /*003a*/ 	.short	(.L_15 - .L_14)
.L_14:
        /*003c*/ 	.word	0x00000000
        /*0040*/ 	.short	0x0003
        /*0042*/ 	.short	0x0018
        /*0044*/ 	.byte	0x00, 0xf4, 0x21, 0x00


	//----- nvinfo : EIATTR_KPARAM_INFO
	.align		4
.L_15:
        /*0048*/ 	.byte	0x04, 0x17
        /*004a*/ 	.short	(.L_17 - .L_16)
.L_16:
        /*004c*/ 	.word	0x00000000
        /*0050*/ 	.short	0x0002
        /*0052*/ 	.short	0x0010
        /*0054*/ 	.byte	0x00, 0xf4, 0x21, 0x00


	//----- nvinfo : EIATTR_KPARAM_INFO
	.align		4
.L_17:
        /*0058*/ 	.byte	0x04, 0x17
        /*005a*/ 	.short	(.L_19 - .L_18)
.L_18:
        /*005c*/ 	.word	0x00000000
        /*0060*/ 	.short	0x0001
        /*0062*/ 	.short	0x0008
        /*0064*/ 	.byte	0x00, 0xf4, 0x21, 0x00


	//----- nvinfo : EIATTR_KPARAM_INFO
	.align		4
.L_19:
        /*0068*/ 	.byte	0x04, 0x17
        /*006a*/ 	.short	(.L_21 - .L_20)
.L_20:
        /*006c*/ 	.word	0x00000000
        /*0070*/ 	.short	0x0000
        /*0072*/ 	.short	0x0000
        /*0074*/ 	.byte	0x00, 0xf4, 0x21, 0x00


	//----- nvinfo : EIATTR_MAXREG_COUNT
	.align		4
.L_21:
        /*0078*/ 	.byte	0x03, 0x1b
        /*007a*/ 	.short	0x00ff


	//----- nvinfo : EIATTR_COOP_GROUP_MASK_REGIDS
	.align		4
        /*007c*/ 	.byte	0x04, 0x29
        /*007e*/ 	.short	(.L_23 - .L_22)


	//   ....[0]....
.L_22:
        /*0080*/ 	.word	0xffffffff


	//   ....[1]....
        /*0084*/ 	.word	0xffffffff


	//   ....[2]....
        /*0088*/ 	.word	0xffffffff


	//   ....[3]....
        /*008c*/ 	.word	0xffffffff


	//   ....[4]....
        /*0090*/ 	.word	0xffffffff


	//   ....[5]....
        /*0094*/ 	.word	0xffffffff


	//----- nvinfo : EIATTR_COOP_GROUP_INSTR_OFFSETS
	.align		4
.L_23:
        /*0098*/ 	.byte	0x04, 0x28
        /*009a*/ 	.short	(.L_25 - .L_24)


	//   ....[0]....
.L_24:
        /*009c*/ 	.word	0x00000110


	//   ....[1]....
        /*00a0*/ 	.word	0x00000130


	//   ....[2]....
        /*00a4*/ 	.word	0x00000150


	//   ....[3]....
        /*00a8*/ 	.word	0x00000170


	//   ....[4]....
        /*00ac*/ 	.word	0x00000190


	//   ....[5]....
        /*00b0*/ 	.word	0x00000230


	//----- nvinfo : EIATTR_EXIT_INSTR_OFFSETS
	.align		4
.L_25:
        /*00b4*/ 	.byte	0x04, 0x1c
        /*00b6*/ 	.short	(.L_27 - .L_26)


	//   ....[0]....
.L_26:
        /*00b8*/ 	.word	0x00000300


	//----- nvinfo : EIATTR_REQNTID
	.align		4
.L_27:
        /*00bc*/ 	.byte	0x04, 0x10
        /*00be*/ 	.short	(.L_29 - .L_28)
.L_28:
        /*00c0*/ 	.word	0x00000040
        /*00c4*/ 	.word	0x00000001
        /*00c8*/ 	.word	0x00000001
.L_29:


//--------------------- .nv.callgraph             --------------------------
	.section	.nv.callgraph,"",@"SHT_CUDA_CALLGRAPH"
	.align	4
	.sectionentsize	8
	.align		4
        /*0000*/ 	.word	0x00000000
	.align		4
        /*0004*/ 	.word	0xffffffff
	.align		4
        /*0008*/ 	.word	0x00000000
	.align		4
        /*000c*/ 	.word	0xfffffffe
	.align		4
        /*0010*/ 	.word	0x00000000
	.align		4
        /*0014*/ 	.word	0xfffffffd
	.align		4
        /*0018*/ 	.word	0x00000000
	.align		4
        /*001c*/ 	.word	0xfffffffc


//--------------------- .nv.rel.action            --------------------------
	.section	.nv.rel.action,"",@"SHT_CUDA_RELOCINFO"
	.align	8
	.sectionentsize	8
        /*0000*/ 	.byte	0x73, 0x00, 0x00, 0x00, 0x00, 0x00, 0x00, 0x00, 0x00, 0x00, 0x00, 0x11, 0x25, 0x00, 0x05, 0x36


//--------------------- .nv.constant0.triton_per_fused_add_expand_mul_neg_pow_select_sum_unsqueeze_30 --------------------------
	.section	.nv.constant0.triton_per_fused_add_expand_mul_neg_pow_select_sum_unsqueeze_30,"a",@progbits
	.sectionflags	@""
	.align	4
.nv.constant0.triton_per_fused_add_expand_mul_neg_pow_select_sum_unsqueeze_30:
	.zero		400


//--------------------- .text.triton_per_fused_add_expand_mul_neg_pow_select_sum_unsqueeze_30 --------------------------
	.section	.text.triton_per_fused_add_expand_mul_neg_pow_select_sum_unsqueeze_30,"ax",@progbits
	.sectionflags	@"SHF_BARRIERS=1"
	.sectioninfo	@"SHI_REGISTERS=19"
	.align	128
        .global         triton_per_fused_add_expand_mul_neg_pow_select_sum_unsqueeze_30
        .type           triton_per_fused_add_expand_mul_neg_pow_select_sum_unsqueeze_30,@function
        .size           triton_per_fused_add_expand_mul_neg_pow_select_sum_unsqueeze_30,(.L_x_1 - triton_per_fused_add_expand_mul_neg_pow_select_sum_unsqueeze_30)
        .other          triton_per_fused_add_expand_mul_neg_pow_select_sum_unsqueeze_30,@"STO_CUDA_ENTRY STV_DEFAULT"
triton_per_fused_add_expand_mul_neg_pow_select_sum_unsqueeze_30:
.text.triton_per_fused_add_expand_mul_neg_pow_select_sum_unsqueeze_30:
[----:B------:R-:W-:Y:S02]  /*0000*/  MOV R1, c[0x0][0x28] ;  /* 0x00000a0000017a02 */ /* 0x000fe40000000f00 */
[----:B------:R-:W0:Y:S01]  /*0010*/  S2R R16, SR_TID.X ;  /* 0x0000000000107919 */ /* 0x000e220000002100 */
[----:B------:R-:W-:Y:S01]  /*0020*/  MOV R3, 0x4 ;  /* 0x0000000400037802 */ /* 0x000fe20000000f00 */
[----:B------:R-:W-:Y:S01]  /*0030*/  ULDC.64 UR4, c[0x0][0x118] ;  /* 0x0000460000047ab9 */ /* 0x000fe20000000a00 */
[----:B0-----:R-:W-:-:S05]  /*0040*/  LOP3.LUT R2, R16, 0x3f, RZ, 0xc0, !PT ;  /* 0x0000003f10027812 */ /* 0x001fca00078ec0ff */
[----:B------:R-:W-:-:S04]  /*0050*/  IMAD.WIDE.U32 R4, R2, R3, c[0x0][0x168] ;  /* 0x00005a0002047625 */ /* 0x000fc800078e0003 */
[CC--:B------:R-:W-:Y:S02]  /*0060*/  IMAD.WIDE.U32 R6, R2.reuse, R3.reuse, c[0x0][0x170] ;  /* 0x00005c0002067625 */ /* 0x0c0fe400078e0003 */
[----:B------:R-:W2:Y:S04]  /*0070*/  LDG.E R4, [R4.64] ;  /* 0x0000000404047981 */ /* 0x000ea8000c1e1900 */
[----:B------:R-:W2:Y:S01]  /*0080*/  LDG.E R7, [R6.64+0x1000] ;  /* 0x0010000406077981 */ /* 0x000ea2000c1e1900 */
[----:B------:R-:W-:Y:S01]  /*0090*/  MOV R8, c[0x0][0x178] ;  /* 0x00005e0000087a02 */ /* 0x000fe20000000f00 */
[----:B------:R-:W-:Y:S01]  /*00a0*/  IMAD.WIDE.U32 R2, R2, R3, c[0x0][0x160] ;  /* 0x0000580002027625 */ /* 0x000fe200078e0003 */
[----:B------:R-:W-:-:S04]  /*00b0*/  MOV R9, c[0x0][0x17c] ;  /* 0x00005f0000097a02 */ /* 0x000fc80000000f00 */
[----:B------:R-:W3:Y:S04]  /*00c0*/  LDG.E R11, [R2.64] ;  /* 0x00000004020b7981 */ /* 0x000ee8000c1e1900 */
[----:B------:R0:W4:Y:S01]  /*00d0*/  LDG.E R8, [R8.64] ;  /* 0x0000000408087981 */ /* 0x000122000c1e1900 */
[C---:B------:R-:W-:Y:S02]  /*00e0*/  LOP3.LUT P0, RZ, R16.reuse, 0x1f, RZ, 0xc0, !PT ;  /* 0x0000001f10ff7812 */ /* 0x040fe4000780c0ff */
[----:B------:R-:W-:Y:S01]  /*00f0*/  ISETP.GE.AND P1, PT, R16, 0x2, PT ;  /* 0x000000021000780c */ /* 0x000fe20003f26270 */
[----:B--2---:R-:W-:-:S05]  /*0100*/  FMUL R0, R4, R7 ;  /* 0x0000000704007220 */ /* 0x004fca0000400000 */
[----:B------:R-:W1:Y:S02]  /*0110*/  SHFL.BFLY PT, R13, R0, 0x10, 0x1f ;  /* 0x0e001f00000d7f89 */ /* 0x000e6400000e0000 */
[----:B-1----:R-:W-:-:S05]  /*0120*/  FFMA R13, R4, R7, R13 ;  /* 0x00000007040d7223 */ /* 0x002fca000000000d */
[----:B------:R-:W1:Y:S02]  /*0130*/  SHFL.BFLY PT, R10, R13, 0x8, 0x1f ;  /* 0x0d001f000d0a7f89 */ /* 0x000e6400000e0000 */
[----:B-1----:R-:W-:-:S05]  /*0140*/  FADD R10, R13, R10 ;  /* 0x0000000a0d0a7221 */ /* 0x002fca0000000000 */
[----:B------:R-:W1:Y:S02]  /*0150*/  SHFL.BFLY PT, R5, R10, 0x4, 0x1f ;  /* 0x0c801f000a057f89 */ /* 0x000e6400000e0000 */
[----:B-1----:R-:W-:-:S05]  /*0160*/  FADD R5, R10, R5 ;  /* 0x000000050a057221 */ /* 0x002fca0000000000 */
[----:B------:R-:W1:Y:S02]  /*0170*/  SHFL.BFLY PT, R6, R5, 0x2, 0x1f ;  /* 0x0c401f0005067f89 */ /* 0x000e6400000e0000 */
[----:B-1----:R-:W-:-:S05]  /*0180*/  FADD R6, R5, R6 ;  /* 0x0000000605067221 */ /* 0x002fca0000000000 */
[----:B0-----:R-:W0:Y:S01]  /*0190*/  SHFL.BFLY PT, R9, R6, 0x1, 0x1f ;  /* 0x0c201f0006097f89 */ /* 0x001e2200000e0000 */
[----:B------:R-:W-:-:S04]  /*01a0*/  SHF.R.U32.HI R0, RZ, 0x3, R16 ;  /* 0x00000003ff007819 */ /* 0x000fc80000011610 */
[----:B------:R-:W-:Y:S01]  /*01b0*/  LOP3.LUT R12, R0, 0x4, RZ, 0xc0, !PT ;  /* 0x00000004000c7812 */ /* 0x000fe200078ec0ff */
[----:B0-----:R-:W-:-:S05]  /*01c0*/  FADD R9, R6, R9 ;  /* 0x0000000906097221 */ /* 0x001fca0000000000 */
[----:B------:R-:W-:Y:S04]  /*01d0*/  @!P0 STS [R12], R9 ;  /* 0x000000090c008388 */ /* 0x000fe80000000800 */
[----:B------:R-:W-:Y:S06]  /*01e0*/  BAR.SYNC.DEFER_BLOCKING 0x0 ;  /* 0x0000000000007b1d */ /* 0x000fec0000010000 */
[----:B------:R-:W0:Y:S01]  /*01f0*/  @!P1 LDS R14, [R16.X4] ;  /* 0x00000000100e9984 */ /* 0x000e220000004800 */
[----:B------:R-:W-:-:S04]  /*0200*/  LOP3.LUT R0, R16, 0x1, RZ, 0xc0, !PT ;  /* 0x0000000110007812 */ /* 0x000fc800078ec0ff */
[----:B------:R-:W-:-:S04]  /*0210*/  ISETP.NE.U32.AND P0, PT, R0, 0x1, PT ;  /* 0x000000010000780c */ /* 0x000fc80003f05070 */
[----:B------:R-:W-:Y:S01]  /*0220*/  ISETP.LT.AND P0, PT, R16, 0x2, P0 ;  /* 0x000000021000780c */ /* 0x000fe20000701270 */
[----:B0-----:R-:W0:Y:S02]  /*0230*/  SHFL.BFLY PT, R5, R14, 0x1, 0x1f ;  /* 0x0c201f000e057f89 */ /* 0x001e2400000e0000 */
[----:B0-----:R-:W-:-:S10]  /*0240*/  FADD R5, R14, R5 ;  /* 0x000000050e057221 */ /* 0x001fd40000000000 */
[----:B------:R-:W-:Y:S04]  /*0250*/  @P0 STS [R16.X4], R5 ;  /* 0x0000000510000388 */ /* 0x000fe80000004800 */
[----:B------:R-:W-:Y:S06]  /*0260*/  BAR.SYNC.DEFER_BLOCKING 0x0 ;  /* 0x0000000000007b1d */ /* 0x000fec0000010000 */
[----:B------:R-:W0:Y:S01]  /*0270*/  LDS R0, [RZ] ;  /* 0x00000000ff007984 */ /* 0x000e220000000800 */
[C---:B----4-:R-:W-:Y:S01]  /*0280*/  FADD R6, R8.reuse, R8 ;  /* 0x0000000808067221 */ /* 0x050fe20000000000 */
[----:B------:R-:W-:Y:S01]  /*0290*/  FMUL R9, R8, R8 ;  /* 0x0000000808097220 */ /* 0x000fe20000400000 */
[----:B------:R-:W-:-:S02]  /*02a0*/  FADD R7, R7, R7 ;  /* 0x0000000707077221 */ /* 0x000fc40000000000 */
[----:B---3--:R-:W-:Y:S01]  /*02b0*/  FFMA R6, R4, R6, R11 ;  /* 0x0000000604067223 */ /* 0x008fe2000000000b */
[----:B0-----:R-:W-:-:S04]  /*02c0*/  FFMA R0, R0, -2, RZ ;  /* 0xc000000000007823 */ /* 0x001fc800000000ff */
[----:B------:R-:W-:-:S04]  /*02d0*/  FMUL R9, R0, R9 ;  /* 0x0000000900097220 */ /* 0x000fc80000400000 */
[----:B------:R-:W-:-:S05]  /*02e0*/  FFMA R7, R9, R7, R6 ;  /* 0x0000000709077223 */ /* 0x000fca0000000006 */
[----:B------:R-:W-:Y:S01]  /*02f0*/  STG.E [R2.64], R7 ;  /* 0x0000000702007986 */ /* 0x000fe2000c101904 */
[----:B------:R-:W-:Y:S05]  /*0300*/  EXIT ;  /* 0x000000000000794d */ /* 0x000fea0003800000 */
.L_x_0:
[----:B------:R-:W-:-:S00]  /*0310*/  BRA `(.L_x_0) ;  /* 0xfffffff000007947 */ /* 0x000fc0000383ffff */
[----:B------:R-:W-:-:S00]  /*0320*/  NOP ;  /* 0x0000000000007918 */ /* 0x000fc00000000000 */
        /* <DEDUP_REMOVED lines=13> */
.L_x_1:


//--------------------- .nv.shared.triton_per_fused_add_expand_mul_neg_pow_select_sum_unsqueeze_30 --------------------------
	.section	.nv.shared.triton_per_fused_add_expand_mul_neg_pow_select_sum_unsqueeze_30,"aw",@nobits
	.sectionflags	@""
	.align	16
